//
// Generated by NVIDIA NVVM Compiler
//
// Compiler Build ID: CL-36424714
// Cuda compilation tools, release 13.0, V13.0.88
// Based on NVVM 20.0.0
//

.version 9.0
.target sm_100
.address_size 64

	// .globl	_Z16initCurandKernelP17curandStateXORWOWmi
.global .align 4 .b8 precalc_xorwow_matrix[102400];
.global .align 4 .b8 precalc_xorwow_offset_matrix[102400];
.global .align 4 .b8 mrg32k3aM1[2304];
.global .align 4 .b8 mrg32k3aM2[2304];
.global .align 4 .b8 mrg32k3aM1SubSeq[2016];
.global .align 4 .b8 mrg32k3aM2SubSeq[2016];
.global .align 4 .b8 mrg32k3aM1Seq[2304];
.global .align 4 .b8 mrg32k3aM2Seq[2304];
.const .align 8 .b8 __cr_lgamma_table[72];

.visible .entry _Z16initCurandKernelP17curandStateXORWOWmi(
	.param .u64 .ptr .align 1 _Z16initCurandKernelP17curandStateXORWOWmi_param_0,
	.param .u64 _Z16initCurandKernelP17curandStateXORWOWmi_param_1,
	.param .u32 _Z16initCurandKernelP17curandStateXORWOWmi_param_2
)
{
	.reg .pred 	%p<25>;
	.reg .b32 	%r<414>;
	.reg .b64 	%rd<19>;

	ld.param.u64 	%rd8, [_Z16initCurandKernelP17curandStateXORWOWmi_param_0];
	ld.param.u64 	%rd9, [_Z16initCurandKernelP17curandStateXORWOWmi_param_1];
	ld.param.u32 	%r183, [_Z16initCurandKernelP17curandStateXORWOWmi_param_2];
	mov.u32 	%r184, %ctaid.x;
	mov.u32 	%r185, %ntid.x;
	mov.u32 	%r186, %tid.x;
	mad.lo.s32 	%r1, %r184, %r185, %r186;
	setp.ge.s32 	%p1, %r1, %r183;
	@%p1 bra 	$L__BB0_44;
	cvta.to.global.u64 	%rd10, %rd8;
	cvt.s64.s32 	%rd18, %r1;
	mul.wide.s32 	%rd11, %r1, 48;
	add.s64 	%rd2, %rd10, %rd11;
	cvt.u32.u64 	%r187, %rd9;
	xor.b32  	%r188, %r187, -1429050551;
	mul.lo.s32 	%r189, %r188, 1099087573;
	{ .reg .b32 tmp; mov.b64 {tmp, %r190}, %rd9; }
	xor.b32  	%r191, %r190, -136515619;
	mul.lo.s32 	%r192, %r191, -1703105765;
	add.s32 	%r193, %r189, %r192;
	add.s32 	%r194, %r193, 6615241;
	add.s32 	%r195, %r189, 123456789;
	st.global.v2.u32 	[%rd2], {%r194, %r195};
	xor.b32  	%r196, %r189, 362436069;
	add.s32 	%r197, %r192, 521288629;
	st.global.v2.u32 	[%rd2+8], {%r196, %r197};
	xor.b32  	%r198, %r192, 88675123;
	add.s32 	%r199, %r189, 5783321;
	st.global.v2.u32 	[%rd2+16], {%r198, %r199};
	setp.eq.s32 	%p2, %r1, 0;
	@%p2 bra 	$L__BB0_43;
	mov.b32 	%r320, 0;
$L__BB0_3:
	and.b64  	%rd4, %rd18, 3;
	setp.eq.s64 	%p3, %rd4, 0;
	@%p3 bra 	$L__BB0_42;
	mul.wide.u32 	%rd12, %r320, 3200;
	mov.u64 	%rd13, precalc_xorwow_matrix;
	add.s64 	%rd5, %rd13, %rd12;
	cvt.u32.u64 	%r3, %rd4;
	mov.b32 	%r321, 0;
$L__BB0_5:
	mov.b32 	%r334, 0;
	mov.u32 	%r335, %r334;
	mov.u32 	%r336, %r334;
	mov.u32 	%r337, %r334;
	mov.u32 	%r338, %r334;
	mov.u32 	%r327, %r334;
$L__BB0_6:
	mul.wide.u32 	%rd14, %r327, 4;
	add.s64 	%rd15, %rd2, %rd14;
	ld.global.u32 	%r11, [%rd15+4];
	shl.b32 	%r12, %r327, 5;
	mov.b32 	%r333, 0;
$L__BB0_7:
	.pragma "nounroll";
	shr.u32 	%r204, %r11, %r333;
	and.b32  	%r205, %r204, 1;
	setp.eq.b32 	%p4, %r205, 1;
	not.pred 	%p5, %p4;
	add.s32 	%r206, %r12, %r333;
	mul.lo.s32 	%r207, %r206, 5;
	mul.wide.u32 	%rd16, %r207, 4;
	add.s64 	%rd6, %rd5, %rd16;
	@%p5 bra 	$L__BB0_9;
	ld.global.u32 	%r208, [%rd6];
	xor.b32  	%r338, %r338, %r208;
	ld.global.u32 	%r209, [%rd6+4];
	xor.b32  	%r337, %r337, %r209;
	ld.global.u32 	%r210, [%rd6+8];
	xor.b32  	%r336, %r336, %r210;
	ld.global.u32 	%r211, [%rd6+12];
	xor.b32  	%r335, %r335, %r211;
	ld.global.u32 	%r212, [%rd6+16];
	xor.b32  	%r334, %r334, %r212;
$L__BB0_9:
	and.b32  	%r214, %r204, 2;
	setp.eq.s32 	%p6, %r214, 0;
	@%p6 bra 	$L__BB0_11;
	ld.global.u32 	%r215, [%rd6+20];
	xor.b32  	%r338, %r338, %r215;
	ld.global.u32 	%r216, [%rd6+24];
	xor.b32  	%r337, %r337, %r216;
	ld.global.u32 	%r217, [%rd6+28];
	xor.b32  	%r336, %r336, %r217;
	ld.global.u32 	%r218, [%rd6+32];
	xor.b32  	%r335, %r335, %r218;
	ld.global.u32 	%r219, [%rd6+36];
	xor.b32  	%r334, %r334, %r219;
$L__BB0_11:
	and.b32  	%r221, %r204, 4;
	setp.eq.s32 	%p7, %r221, 0;
	@%p7 bra 	$L__BB0_13;
	ld.global.u32 	%r222, [%rd6+40];
	xor.b32  	%r338, %r338, %r222;
	ld.global.u32 	%r223, [%rd6+44];
	xor.b32  	%r337, %r337, %r223;
	ld.global.u32 	%r224, [%rd6+48];
	xor.b32  	%r336, %r336, %r224;
	ld.global.u32 	%r225, [%rd6+52];
	xor.b32  	%r335, %r335, %r225;
	ld.global.u32 	%r226, [%rd6+56];
	xor.b32  	%r334, %r334, %r226;
$L__BB0_13:
	and.b32  	%r228, %r204, 8;
	setp.eq.s32 	%p8, %r228, 0;
	@%p8 bra 	$L__BB0_15;
	ld.global.u32 	%r229, [%rd6+60];
	xor.b32  	%r338, %r338, %r229;
	ld.global.u32 	%r230, [%rd6+64];
	xor.b32  	%r337, %r337, %r230;
	ld.global.u32 	%r231, [%rd6+68];
	xor.b32  	%r336, %r336, %r231;
	ld.global.u32 	%r232, [%rd6+72];
	xor.b32  	%r335, %r335, %r232;
	ld.global.u32 	%r233, [%rd6+76];
	xor.b32  	%r334, %r334, %r233;
$L__BB0_15:
	and.b32  	%r235, %r204, 16;
	setp.eq.s32 	%p9, %r235, 0;
	@%p9 bra 	$L__BB0_17;
	ld.global.u32 	%r236, [%rd6+80];
	xor.b32  	%r338, %r338, %r236;
	ld.global.u32 	%r237, [%rd6+84];
	xor.b32  	%r337, %r337, %r237;
	ld.global.u32 	%r238, [%rd6+88];
	xor.b32  	%r336, %r336, %r238;
	ld.global.u32 	%r239, [%rd6+92];
	xor.b32  	%r335, %r335, %r239;
	ld.global.u32 	%r240, [%rd6+96];
	xor.b32  	%r334, %r334, %r240;
$L__BB0_17:
	and.b32  	%r242, %r204, 32;
	setp.eq.s32 	%p10, %r242, 0;
	@%p10 bra 	$L__BB0_19;
	ld.global.u32 	%r243, [%rd6+100];
	xor.b32  	%r338, %r338, %r243;
	ld.global.u32 	%r244, [%rd6+104];
	xor.b32  	%r337, %r337, %r244;
	ld.global.u32 	%r245, [%rd6+108];
	xor.b32  	%r336, %r336, %r245;
	ld.global.u32 	%r246, [%rd6+112];
	xor.b32  	%r335, %r335, %r246;
	ld.global.u32 	%r247, [%rd6+116];
	xor.b32  	%r334, %r334, %r247;
$L__BB0_19:
	and.b32  	%r249, %r204, 64;
	setp.eq.s32 	%p11, %r249, 0;
	@%p11 bra 	$L__BB0_21;
	ld.global.u32 	%r250, [%rd6+120];
	xor.b32  	%r338, %r338, %r250;
	ld.global.u32 	%r251, [%rd6+124];
	xor.b32  	%r337, %r337, %r251;
	ld.global.u32 	%r252, [%rd6+128];
	xor.b32  	%r336, %r336, %r252;
	ld.global.u32 	%r253, [%rd6+132];
	xor.b32  	%r335, %r335, %r253;
	ld.global.u32 	%r254, [%rd6+136];
	xor.b32  	%r334, %r334, %r254;
$L__BB0_21:
	and.b32  	%r256, %r204, 128;
	setp.eq.s32 	%p12, %r256, 0;
	@%p12 bra 	$L__BB0_23;
	ld.global.u32 	%r257, [%rd6+140];
	xor.b32  	%r338, %r338, %r257;
	ld.global.u32 	%r258, [%rd6+144];
	xor.b32  	%r337, %r337, %r258;
	ld.global.u32 	%r259, [%rd6+148];
	xor.b32  	%r336, %r336, %r259;
	ld.global.u32 	%r260, [%rd6+152];
	xor.b32  	%r335, %r335, %r260;
	ld.global.u32 	%r261, [%rd6+156];
	xor.b32  	%r334, %r334, %r261;
$L__BB0_23:
	and.b32  	%r263, %r204, 256;
	setp.eq.s32 	%p13, %r263, 0;
	@%p13 bra 	$L__BB0_25;
	ld.global.u32 	%r264, [%rd6+160];
	xor.b32  	%r338, %r338, %r264;
	ld.global.u32 	%r265, [%rd6+164];
	xor.b32  	%r337, %r337, %r265;
	ld.global.u32 	%r266, [%rd6+168];
	xor.b32  	%r336, %r336, %r266;
	ld.global.u32 	%r267, [%rd6+172];
	xor.b32  	%r335, %r335, %r267;
	ld.global.u32 	%r268, [%rd6+176];
	xor.b32  	%r334, %r334, %r268;
$L__BB0_25:
	and.b32  	%r270, %r204, 512;
	setp.eq.s32 	%p14, %r270, 0;
	@%p14 bra 	$L__BB0_27;
	ld.global.u32 	%r271, [%rd6+180];
	xor.b32  	%r338, %r338, %r271;
	ld.global.u32 	%r272, [%rd6+184];
	xor.b32  	%r337, %r337, %r272;
	ld.global.u32 	%r273, [%rd6+188];
	xor.b32  	%r336, %r336, %r273;
	ld.global.u32 	%r274, [%rd6+192];
	xor.b32  	%r335, %r335, %r274;
	ld.global.u32 	%r275, [%rd6+196];
	xor.b32  	%r334, %r334, %r275;
$L__BB0_27:
	and.b32  	%r277, %r204, 1024;
	setp.eq.s32 	%p15, %r277, 0;
	@%p15 bra 	$L__BB0_29;
	ld.global.u32 	%r278, [%rd6+200];
	xor.b32  	%r338, %r338, %r278;
	ld.global.u32 	%r279, [%rd6+204];
	xor.b32  	%r337, %r337, %r279;
	ld.global.u32 	%r280, [%rd6+208];
	xor.b32  	%r336, %r336, %r280;
	ld.global.u32 	%r281, [%rd6+212];
	xor.b32  	%r335, %r335, %r281;
	ld.global.u32 	%r282, [%rd6+216];
	xor.b32  	%r334, %r334, %r282;
$L__BB0_29:
	and.b32  	%r284, %r204, 2048;
	setp.eq.s32 	%p16, %r284, 0;
	@%p16 bra 	$L__BB0_31;
	ld.global.u32 	%r285, [%rd6+220];
	xor.b32  	%r338, %r338, %r285;
	ld.global.u32 	%r286, [%rd6+224];
	xor.b32  	%r337, %r337, %r286;
	ld.global.u32 	%r287, [%rd6+228];
	xor.b32  	%r336, %r336, %r287;
	ld.global.u32 	%r288, [%rd6+232];
	xor.b32  	%r335, %r335, %r288;
	ld.global.u32 	%r289, [%rd6+236];
	xor.b32  	%r334, %r334, %r289;
$L__BB0_31:
	and.b32  	%r291, %r204, 4096;
	setp.eq.s32 	%p17, %r291, 0;
	@%p17 bra 	$L__BB0_33;
	ld.global.u32 	%r292, [%rd6+240];
	xor.b32  	%r338, %r338, %r292;
	ld.global.u32 	%r293, [%rd6+244];
	xor.b32  	%r337, %r337, %r293;
	ld.global.u32 	%r294, [%rd6+248];
	xor.b32  	%r336, %r336, %r294;
	ld.global.u32 	%r295, [%rd6+252];
	xor.b32  	%r335, %r335, %r295;
	ld.global.u32 	%r296, [%rd6+256];
	xor.b32  	%r334, %r334, %r296;
$L__BB0_33:
	and.b32  	%r298, %r204, 8192;
	setp.eq.s32 	%p18, %r298, 0;
	@%p18 bra 	$L__BB0_35;
	ld.global.u32 	%r299, [%rd6+260];
	xor.b32  	%r338, %r338, %r299;
	ld.global.u32 	%r300, [%rd6+264];
	xor.b32  	%r337, %r337, %r300;
	ld.global.u32 	%r301, [%rd6+268];
	xor.b32  	%r336, %r336, %r301;
	ld.global.u32 	%r302, [%rd6+272];
	xor.b32  	%r335, %r335, %r302;
	ld.global.u32 	%r303, [%rd6+276];
	xor.b32  	%r334, %r334, %r303;
$L__BB0_35:
	and.b32  	%r305, %r204, 16384;
	setp.eq.s32 	%p19, %r305, 0;
	@%p19 bra 	$L__BB0_37;
	ld.global.u32 	%r306, [%rd6+280];
	xor.b32  	%r338, %r338, %r306;
	ld.global.u32 	%r307, [%rd6+284];
	xor.b32  	%r337, %r337, %r307;
	ld.global.u32 	%r308, [%rd6+288];
	xor.b32  	%r336, %r336, %r308;
	ld.global.u32 	%r309, [%rd6+292];
	xor.b32  	%r335, %r335, %r309;
	ld.global.u32 	%r310, [%rd6+296];
	xor.b32  	%r334, %r334, %r310;
$L__BB0_37:
	and.b32  	%r312, %r204, 32768;
	setp.eq.s32 	%p20, %r312, 0;
	@%p20 bra 	$L__BB0_39;
	ld.global.u32 	%r313, [%rd6+300];
	xor.b32  	%r338, %r338, %r313;
	ld.global.u32 	%r314, [%rd6+304];
	xor.b32  	%r337, %r337, %r314;
	ld.global.u32 	%r315, [%rd6+308];
	xor.b32  	%r336, %r336, %r315;
	ld.global.u32 	%r316, [%rd6+312];
	xor.b32  	%r335, %r335, %r316;
	ld.global.u32 	%r317, [%rd6+316];
	xor.b32  	%r334, %r334, %r317;
$L__BB0_39:
	add.s32 	%r333, %r333, 16;
	setp.ne.s32 	%p21, %r333, 32;
	@%p21 bra 	$L__BB0_7;
	mad.lo.s32 	%r318, %r327, -31, %r12;
	add.s32 	%r327, %r318, 1;
	setp.ne.s32 	%p22, %r327, 5;
	@%p22 bra 	$L__BB0_6;
	st.global.u32 	[%rd2+4], %r338;
	st.global.u32 	[%rd2+8], %r337;
	st.global.u32 	[%rd2+12], %r336;
	st.global.u32 	[%rd2+16], %r335;
	st.global.u32 	[%rd2+20], %r334;
	add.s32 	%r321, %r321, 1;
	setp.lt.u32 	%p23, %r321, %r3;
	@%p23 bra 	$L__BB0_5;
$L__BB0_42:
	shr.u64 	%rd7, %rd18, 2;
	add.s32 	%r320, %r320, 1;
	setp.gt.u64 	%p24, %rd18, 3;
	mov.u64 	%rd18, %rd7;
	@%p24 bra 	$L__BB0_3;
$L__BB0_43:
	mov.b32 	%r319, 0;
	st.global.v2.u32 	[%rd2+24], {%r319, %r319};
	st.global.u32 	[%rd2+32], %r319;
	mov.b64 	%rd17, 0;
	st.global.u64 	[%rd2+40], %rd17;
$L__BB0_44:
	ret;

}


// ===== COMPILED SASS (sm_100) =====

	.target	sm_100

	.elftype	@"ET_EXEC"


//--------------------- .note.nv.tkinfo           --------------------------
	.section	.note.nv.tkinfo,"",@"SHT_NOTE"
	.sectionflags	@"SHF_NOTE_NV_TKINFO"
	.tkinfo
        /*0018*/ 	.word	0x00000002
        /*0030*/ 	.string	""
        /*0030*/ 	.string	"ptxas"
        /*0030*/ 	.string	"Cuda compilation tools, release 13.0, V13.0.88"
        /*0030*/ 	.string	"Build cuda_13.0.r13.0/compiler.36424714_0"
        /*0030*/ 	.string	"-arch sm_100 -m 64 "



//--------------------- .note.nv.cuinfo           --------------------------
	.section	.note.nv.cuinfo,"",@"SHT_NOTE"
	.sectionflags	@"SHF_NOTE_NV_CUINFO"
        /*0018*/ 	.short	0x0002
        /*001a*/ 	.short	0x0064
        /*001c*/ 	.short	0x0082
	.zero		2


//--------------------- .nv.info                  --------------------------
	.section	.nv.info,"",@"SHT_CUDA_INFO"
	.align	4


	//----- nvinfo : EIATTR_REGCOUNT
	.align		4
        /*0000*/ 	.byte	0x04, 0x2f
        /*0002*/ 	.short	(.L_10 - .L_9)
	.align		4
.L_9:
        /*0004*/ 	.word	index@(_Z16initCurandKernelP17curandStateXORWOWmi)
        /*0008*/ 	.word	0x0000001f


	//----- nvinfo : EIATTR_FRAME_SIZE
	.align		4
.L_10:
        /*000c*/ 	.byte	0x04, 0x11
        /*000e*/ 	.short	(.L_12 - .L_11)
	.align		4
.L_11:
        /*0010*/ 	.word	index@(_Z16initCurandKernelP17curandStateXORWOWmi)
        /*0014*/ 	.word	0x00000000


	//----- nvinfo : EIATTR_MIN_STACK_SIZE
	.align		4
.L_12:
        /*0018*/ 	.byte	0x04, 0x12
        /*001a*/ 	.short	(.L_14 - .L_13)
	.align		4
.L_13:
        /*001c*/ 	.word	index@(_Z16initCurandKernelP17curandStateXORWOWmi)
        /*0020*/ 	.word	0x00000000
.L_14:


//--------------------- .nv.compat                --------------------------
	.section	.nv.compat,"",@"SHT_CUDA_COMPAT_INFO"
	.align	4
        /*0000*/ 	.byte	0x02, 0x09, 0x00, 0x00, 0x02, 0x02, 0x01, 0x00, 0x02, 0x05, 0x05, 0x00, 0x03, 0x07, 0x01, 0x01
        /*0010*/ 	.byte	0x02, 0x03, 0x00, 0x00, 0x02, 0x06, 0x01, 0x00, 0x04, 0x0b, 0x08, 0x00, 0x09, 0x00, 0x00, 0x00
        /*0020*/ 	.byte	0x00, 0x00, 0x00, 0x00


//--------------------- .nv.info._Z16initCurandKernelP17curandStateXORWOWmi --------------------------
	.section	.nv.info._Z16initCurandKernelP17curandStateXORWOWmi,"",@"SHT_CUDA_INFO"
	.sectionflags	@""
	.align	4


	//----- nvinfo : EIATTR_CUDA_API_VERSION
	.align		4
        /*0000*/ 	.byte	0x04, 0x37
        /*0002*/ 	.short	(.L_16 - .L_15)
.L_15:
        /*0004*/ 	.word	0x00000082


	//----- nvinfo : EIATTR_KPARAM_INFO
	.align		4
.L_16:
        /*0008*/ 	.byte	0x04, 0x17
        /*000a*/ 	.short	(.L_18 - .L_17)
.L_17:
        /*000c*/ 	.word	0x00000000
        /*0010*/ 	.short	0x0002
        /*0012*/ 	.short	0x0010
        /*0014*/ 	.byte	0x00, 0xf0, 0x11, 0x00


	//----- nvinfo : EIATTR_KPARAM_INFO
	.align		4
.L_18:
        /*0018*/ 	.byte	0x04, 0x17
        /*001a*/ 	.short	(.L_20 - .L_19)
.L_19:
        /*001c*/ 	.word	0x00000000
        /*0020*/ 	.short	0x0001
        /*0022*/ 	.short	0x0008
        /*0024*/ 	.byte	0x00, 0xf0, 0x21, 0x00


	//----- nvinfo : EIATTR_KPARAM_INFO
	.align		4
.L_20:
        /*0028*/ 	.byte	0x04, 0x17
        /*002a*/ 	.short	(.L_22 - .L_21)
.L_21:
        /*002c*/ 	.word	0x00000000
        /*0030*/ 	.short	0x0000
        /*0032*/ 	.short	0x0000
        /*0034*/ 	.byte	0x00, 0xf5, 0x21, 0x00


	//----- nvinfo : EIATTR_SPARSE_MMA_MASK
	.align		4
.L_22:
        /*0038*/ 	.byte	0x03, 0x50
        /*003a*/ 	.short	0x0000


	//----- nvinfo : EIATTR_MAXREG_COUNT
	.align		4
        /*003c*/ 	.byte	0x03, 0x1b
        /*003e*/ 	.short	0x00ff


	//----- nvinfo : EIATTR_MERCURY_ISA_VERSION
	.align		4
        /*0040*/ 	.byte	0x03, 0x5f
        /*0042*/ 	.short	0x0101


	//----- nvinfo : EIATTR_VRC_CTA_INIT_COUNT
	.align		4
        /*0044*/ 	.byte	0x02, 0x4a
	.zero		1
	.zero		1


	//----- nvinfo : EIATTR_EXIT_INSTR_OFFSETS
	.align		4
        /*0048*/ 	.byte	0x04, 0x1c
        /*004a*/ 	.short	(.L_24 - .L_23)


	//   ....[0]....
.L_23:
        /*004c*/ 	.word	0x00000070


	//   ....[1]....
        /*0050*/ 	.word	0x00000f00


	//----- nvinfo : EIATTR_CRS_STACK_SIZE
	.align		4
.L_24:
        /*0054*/ 	.byte	0x04, 0x1e
        /*0056*/ 	.short	(.L_26 - .L_25)
.L_25:
        /*0058*/ 	.word	0x00000000


	//----- nvinfo : EIATTR_CBANK_PARAM_SIZE
	.align		4
.L_26:
        /*005c*/ 	.byte	0x03, 0x19
        /*005e*/ 	.short	0x0014


	//----- nvinfo : EIATTR_PARAM_CBANK
	.align		4
        /*0060*/ 	.byte	0x04, 0x0a
        /*0062*/ 	.short	(.L_28 - .L_27)
	.align		4
.L_27:
        /*0064*/ 	.word	index@(.nv.constant0._Z16initCurandKernelP17curandStateXORWOWmi)
        /*0068*/ 	.short	0x0380
        /*006a*/ 	.short	0x0014


	//----- nvinfo : EIATTR_SW_WAR
	.align		4
.L_28:
        /*006c*/ 	.byte	0x04, 0x36
        /*006e*/ 	.short	(.L_30 - .L_29)
.L_29:
        /*0070*/ 	.word	0x00000008
.L_30:


//--------------------- .nv.callgraph             --------------------------
	.section	.nv.callgraph,"",@"SHT_CUDA_CALLGRAPH"
	.align	4
	.sectionentsize	8
	.align		4
        /*0000*/ 	.word	0x00000000
	.align		4
        /*0004*/ 	.word	0xffffffff
	.align		4
        /*0008*/ 	.word	0x00000000
	.align		4
        /*000c*/ 	.word	0xfffffffe
	.align		4
        /*0010*/ 	.word	0x00000000
	.align		4
        /*0014*/ 	.word	0xfffffffd
	.align		4
        /*0018*/ 	.word	0x00000000
	.align		4
        /*001c*/ 	.word	0xfffffffc


//--------------------- .nv.constant4             --------------------------
	.section	.nv.constant4,"a",@progbits
	.align	8
	.align		8
.nv.constant4:
        /*0000*/ 	.dword	precalc_xorwow_matrix
	.align		8
        /*0008*/ 	.dword	precalc_xorwow_offset_matrix
	.align		8
        /*0010*/ 	.dword	mrg32k3aM1
	.align		8
        /*0018*/ 	.dword	mrg32k3aM2
	.align		8
        /*0020*/ 	.dword	mrg32k3aM1SubSeq
	.align		8
        /*0028*/ 	.dword	mrg32k3aM2SubSeq
	.align		8
        /*0030*/ 	.dword	mrg32k3aM1Seq
	.align		8
        /*0038*/ 	.dword	mrg32k3aM2Seq


//--------------------- .nv.constant3             --------------------------
	.section	.nv.constant3,"a",@progbits
	.align	8
.nv.constant3:
	.type		__cr_lgamma_table,@object
	.size		__cr_lgamma_table,(.L_8 - __cr_lgamma_table)
__cr_lgamma_table:
        /*0000*/ 	.byte	0x00, 0x00, 0x00, 0x00, 0x00, 0x00, 0x00, 0x00, 0x00, 0x00, 0x00, 0x00, 0x00, 0x00, 0x00, 0x00
        /*0010*/ 	.byte	0xef, 0x39, 0xfa, 0xfe, 0x42, 0x2e, 0xe6, 0x3f, 0x02, 0x20, 0x2a, 0xfa, 0x0b, 0xab, 0xfc, 0x3f
        /*0020*/ 	.byte	0xf9, 0x2c, 0x92, 0x7c, 0xa7, 0x6c, 0x09, 0x40, 0xc9, 0x79, 0x44, 0x3c, 0x64, 0x26, 0x13, 0x40
        /*0030*/ 	.byte	0xca, 0x01, 0xcf, 0x3a, 0x27, 0x51, 0x1a, 0x40, 0x30, 0xcc, 0x2d, 0xf3, 0xe1, 0x0c, 0x21, 0x40
        /*0040*/ 	.byte	0x0d, 0xb7, 0xfc, 0x82, 0x8e, 0x35, 0x25, 0x40
.L_8:


//--------------------- .text._Z16initCurandKernelP17curandStateXORWOWmi --------------------------
	.section	.text._Z16initCurandKernelP17curandStateXORWOWmi,"ax",@progbits
	.align	128
        .global         _Z16initCurandKernelP17curandStateXORWOWmi
        .type           _Z16initCurandKernelP17curandStateXORWOWmi,@function
        .size           _Z16initCurandKernelP17curandStateXORWOWmi,(.L_x_9 - _Z16initCurandKernelP17curandStateXORWOWmi)
        .other          _Z16initCurandKernelP17curandStateXORWOWmi,@"STO_CUDA_ENTRY STV_DEFAULT"
_Z16initCurandKernelP17curandStateXORWOWmi:
.text._Z16initCurandKernelP17curandStateXORWOWmi:
[----:B------:R-:W-:Y:S01]  /*0000*/  LDC R1, c[0x0][0x37c] ;  /* 0x0000df00ff017b82 */ /* 0x000fe20000000800 */
[----:B------:R-:W0:Y:S07]  /*0010*/  S2R R0, SR_TID.X ;  /* 0x0000000000007919 */ /* 0x000e2e0000002100 */
[----:B------:R-:W0:Y:S01]  /*0020*/  S2UR UR4, SR_CTAID.X ;  /* 0x00000000000479c3 */ /* 0x000e220000002500 */
[----:B------:R-:W1:Y:S07]  /*0030*/  LDCU UR5, c[0x0][0x390] ;  /* 0x00007200ff0577ac */ /* 0x000e6e0008000800 */
[----:B------:R-:W0:Y:S02]  /*0040*/  LDC R13, c[0x0][0x360] ;  /* 0x0000d800ff0d7b82 */ /* 0x000e240000000800 */
[----:B0-----:R-:W-:-:S05]  /*0050*/  IMAD R13, R13, UR4, R0 ;  /* 0x000000040d0d7c24 */ /* 0x001fca000f8e0200 */
[----:B-1----:R-:W-:-:S13]  /*0060*/  ISETP.GE.AND P0, PT, R13, UR5, PT ;  /* 0x000000050d007c0c */ /* 0x002fda000bf06270 */
[----:B------:R-:W-:Y:S05]  /*0070*/  @P0 EXIT ;  /* 0x000000000000094d */ /* 0x000fea0003800000 */
[----:B------:R-:W0:Y:S01]  /*0080*/  LDC.64 R2, c[0x0][0x388] ;  /* 0x0000e200ff027b82 */ /* 0x000e220000000a00 */
[----:B------:R-:W1:Y:S01]  /*0090*/  LDCU.64 UR4, c[0x0][0x358] ;  /* 0x00006b00ff0477ac */ /* 0x000e620008000a00 */
[----:B------:R-:W-:Y:S01]  /*00a0*/  ISETP.NE.AND P0, PT, R13, RZ, PT ;  /* 0x000000ff0d00720c */ /* 0x000fe20003f05270 */
[----:B------:R-:W-:Y:S05]  /*00b0*/  BSSY.RECONVERGENT B0, `(.L_x_0) ;  /* 0x00000e1000007945 */ /* 0x000fea0003800200 */
[----:B------:R-:W2:Y:S01]  /*00c0*/  LDC.64 R6, c[0x0][0x380] ;  /* 0x0000e000ff067b82 */ /* 0x000ea20000000a00 */
[----:B0-----:R-:W-:Y:S02]  /*00d0*/  LOP3.LUT R0, R2, 0xaad26b49, RZ, 0x3c, !PT ;  /* 0xaad26b4902007812 */ /* 0x001fe400078e3cff */
[----:B------:R-:W-:-:S03]  /*00e0*/  LOP3.LUT R2, R3, 0xf7dcefdd, RZ, 0x3c, !PT ;  /* 0xf7dcefdd03027812 */ /* 0x000fc600078e3cff */
[----:B------:R-:W-:Y:S02]  /*00f0*/  IMAD R0, R0, 0x4182bed5, RZ ;  /* 0x4182bed500007824 */ /* 0x000fe400078e02ff */
[----:B------:R-:W-:Y:S02]  /*0100*/  IMAD R3, R2, -0x658354e5, RZ ;  /* 0x9a7cab1b02037824 */ /* 0x000fe400078e02ff */
[----:B--2---:R-:W-:Y:S01]  /*0110*/  IMAD.WIDE R6, R13, 0x30, R6 ;  /* 0x000000300d067825 */ /* 0x004fe200078e0206 */
[C---:B------:R-:W-:Y:S02]  /*0120*/  LOP3.LUT R8, R0.reuse, 0x159a55e5, RZ, 0x3c, !PT ;  /* 0x159a55e500087812 */ /* 0x040fe400078e3cff */
[C---:B------:R-:W-:Y:S01]  /*0130*/  IADD3 R4, PT, PT, R0.reuse, 0x64f0c9, R3 ;  /* 0x0064f0c900047810 */ /* 0x040fe20007ffe003 */
[C---:B------:R-:W-:Y:S01]  /*0140*/  VIADD R5, R0.reuse, 0x75bcd15 ;  /* 0x075bcd1500057836 */ /* 0x040fe20000000000 */
[----:B------:R-:W-:Y:S01]  /*0150*/  LOP3.LUT R10, R3, 0x5491333, RZ, 0x3c, !PT ;  /* 0x05491333030a7812 */ /* 0x000fe200078e3cff */
[----:B------:R-:W-:-:S02]  /*0160*/  VIADD R11, R0, 0x583f19 ;  /* 0x00583f19000b7836 */ /* 0x000fc40000000000 */
[----:B------:R-:W-:Y:S01]  /*0170*/  VIADD R9, R3, 0x1f123bb5 ;  /* 0x1f123bb503097836 */ /* 0x000fe20000000000 */
[----:B-1----:R0:W-:Y:S04]  /*0180*/  STG.E.64 desc[UR4][R6.64], R4 ;  /* 0x0000000406007986 */ /* 0x0021e8000c101b04 */
[----:B------:R0:W-:Y:S04]  /*0190*/  STG.E.64 desc[UR4][R6.64+0x8], R8 ;  /* 0x0000080806007986 */ /* 0x0001e8000c101b04 */
[----:B------:R0:W-:Y:S01]  /*01a0*/  STG.E.64 desc[UR4][R6.64+0x10], R10 ;  /* 0x0000100a06007986 */ /* 0x0001e2000c101b04 */
[----:B------:R-:W-:Y:S05]  /*01b0*/  @!P0 BRA `(.L_x_1) ;  /* 0x0000000c00408947 */ /* 0x000fea0003800000 */
[----:B------:R-:W-:Y:S01]  /*01c0*/  SHF.R.S32.HI R0, RZ, 0x1f, R13 ;  /* 0x0000001fff007819 */ /* 0x000fe2000001140d */
[----:B------:R-:W-:-:S07]  /*01d0*/  IMAD.MOV.U32 R12, RZ, RZ, RZ ;  /* 0x000000ffff0c7224 */ /* 0x000fce00078e00ff */
.L_x_7:
[----:B-1----:R-:W-:Y:S01]  /*01e0*/  LOP3.LUT R2, R13, 0x3, RZ, 0xc0, !PT ;  /* 0x000000030d027812 */ /* 0x002fe200078ec0ff */
[----:B------:R-:W-:Y:S03]  /*01f0*/  BSSY.RECONVERGENT B1, `(.L_x_2) ;  /* 0x00000c6000017945 */ /* 0x000fe60003800200 */
[----:B------:R-:W-:-:S04]  /*0200*/  ISETP.NE.U32.AND P0, PT, R2, RZ, PT ;  /* 0x000000ff0200720c */ /* 0x000fc80003f05070 */
[----:B------:R-:W-:-:S13]  /*0210*/  ISETP.NE.AND.EX P0, PT, RZ, RZ, PT, P0 ;  /* 0x000000ffff00720c */ /* 0x000fda0003f05300 */
[----:B------:R-:W-:Y:S05]  /*0220*/  @!P0 BRA `(.L_x_3) ;  /* 0x0000000c00088947 */ /* 0x000fea0003800000 */
[----:B0-----:R-:W0:Y:S01]  /*0230*/  LDC.64 R8, c[0x4][RZ] ;  /* 0x01000000ff087b82 */ /* 0x001e220000000a00 */
[----:B------:R-:W-:Y:S02]  /*0240*/  IMAD.MOV.U32 R14, RZ, RZ, RZ ;  /* 0x000000ffff0e7224 */ /* 0x000fe400078e00ff */
[----:B0-----:R-:W-:-:S07]  /*0250*/  IMAD.WIDE.U32 R8, R12, 0xc80, R8 ;  /* 0x00000c800c087825 */ /* 0x001fce00078e0008 */
.L_x_6:
[----:B-1----:R-:W-:Y:S01]  /*0260*/  IMAD.MOV.U32 R15, RZ, RZ, RZ ;  /* 0x000000ffff0f7224 */ /* 0x002fe200078e00ff */
[----:B------:R-:W-:Y:S01]  /*0270*/  CS2R R2, SRZ ;  /* 0x0000000000027805 */ /* 0x000fe2000001ff00 */
[----:B------:R-:W-:Y:S01]  /*0280*/  IMAD.MOV.U32 R17, RZ, RZ, RZ ;  /* 0x000000ffff117224 */ /* 0x000fe200078e00ff */
[----:B------:R-:W-:-:S07]  /*0290*/  CS2R R4, SRZ ;  /* 0x0000000000047805 */ /* 0x000fce000001ff00 */
.L_x_5:
[----:B------:R-:W-:-:S05]  /*02a0*/  IMAD.WIDE.U32 R10, R17, 0x4, R6 ;  /* 0x00000004110a7825 */ /* 0x000fca00078e0006 */
[----:B------:R0:W5:Y:S01]  /*02b0*/  LDG.E R16, desc[UR4][R10.64+0x4] ;  /* 0x000004040a107981 */ /* 0x000162000c1e1900 */
[----:B------:R-:W-:-:S07]  /*02c0*/  IMAD.MOV.U32 R19, RZ, RZ, RZ ;  /* 0x000000ffff137224 */ /* 0x000fce00078e00ff */
.L_x_4:
[----:B-----5:R-:W-:Y:S01]  /*02d0*/  SHF.R.U32.HI R24, RZ, R19, R16 ;  /* 0x00000013ff187219 */ /* 0x020fe20000011610 */
[----:B0-----:R-:W-:-:S03]  /*02e0*/  IMAD.SHL.U32 R10, R17, 0x20, RZ ;  /* 0x00000020110a7824 */ /* 0x001fc600078e00ff */
[----:B------:R-:W-:Y:S01]  /*02f0*/  LOP3.LUT R11, R24, 0x1, RZ, 0xc0, !PT ;  /* 0x00000001180b7812 */ /* 0x000fe200078ec0ff */
[----:B------:R-:W-:-:S03]  /*0300*/  IMAD.IADD R10, R10, 0x1, R19 ;  /* 0x000000010a0a7824 */ /* 0x000fc600078e0213 */
[----:B------:R-:W-:Y:S01]  /*0310*/  ISETP.NE.U32.AND P0, PT, R11, 0x1, PT ;  /* 0x000000010b00780c */ /* 0x000fe20003f05070 */
[----:B------:R-:W-:-:S03]  /*0320*/  IMAD R11, R10, 0x5, RZ ;  /* 0x000000050a0b7824 */ /* 0x000fc600078e02ff */
[----:B------:R-:W-:Y:S01]  /*0330*/  R2P PR, R24, 0x7e ;  /* 0x0000007e18007804 */ /* 0x000fe20000000000 */
[----:B------:R-:W-:-:S08]  /*0340*/  IMAD.WIDE.U32 R10, R11, 0x4, R8 ;  /* 0x000000040b0a7825 */ /* 0x000fd000078e0008 */
[----:B------:R-:W2:Y:S04]  /*0350*/  @!P0 LDG.E R18, desc[UR4][R10.64] ;  /* 0x000000040a128981 */ /* 0x000ea8000c1e1900 */
[----:B------:R-:W3:Y:S04]  /*0360*/  @!P0 LDG.E R20, desc[UR4][R10.64+0x10] ;  /* 0x000010040a148981 */ /* 0x000ee8000c1e1900 */
[----:B------:R-:W4:Y:S04]  /*0370*/  @P1 LDG.E R22, desc[UR4][R10.64+0x14] ;  /* 0x000014040a161981 */ /* 0x000f28000c1e1900 */
[----:B------:R-:W4:Y:S04]  /*0380*/  @P2 LDG.E R26, desc[UR4][R10.64+0x28] ;  /* 0x000028040a1a2981 */ /* 0x000f28000c1e1900 */
[----:B------:R-:W4:Y:S04]  /*0390*/  @!P0 LDG.E R21, desc[UR4][R10.64+0x4] ;  /* 0x000004040a158981 */ /* 0x000f28000c1e1900 */
[----:B------:R-:W4:Y:S04]  /*03a0*/  @!P0 LDG.E R23, desc[UR4][R10.64+0xc] ;  /* 0x00000c040a178981 */ /* 0x000f28000c1e1900 */
[----:B------:R-:W4:Y:S04]  /*03b0*/  @P1 LDG.E R25, desc[UR4][R10.64+0x18] ;  /* 0x000018040a191981 */ /* 0x000f28000c1e1900 */
[----:B------:R-:W4:Y:S04]  /*03c0*/  @P3 LDG.E R28, desc[UR4][R10.64+0x3c] ;  /* 0x00003c040a1c3981 */ /* 0x000f28000c1e1900 */
[----:B------:R-:W4:Y:S01]  /*03d0*/  @P6 LDG.E R27, desc[UR4][R10.64+0x7c] ;  /* 0x00007c040a1b6981 */ /* 0x000f22000c1e1900 */
[----:B--2---:R-:W-:-:S03]  /*03e0*/  @!P0 LOP3.LUT R15, R15, R18, RZ, 0x3c, !PT ;  /* 0x000000120f0f8212 */ /* 0x004fc600078e3cff */
[----:B------:R-:W2:Y:S01]  /*03f0*/  @!P0 LDG.E R18, desc[UR4][R10.64+0x8] ;  /* 0x000008040a128981 */ /* 0x000ea2000c1e1900 */
[----:B---3--:R-:W-:-:S03]  /*0400*/  @!P0 LOP3.LUT R3, R3, R20, RZ, 0x3c, !PT ;  /* 0x0000001403038212 */ /* 0x008fc600078e3cff */
[----:B------:R-:W3:Y:S01]  /*0410*/  @P1 LDG.E R20, desc[UR4][R10.64+0x24] ;  /* 0x000024040a141981 */ /* 0x000ee2000c1e1900 */
[----:B----4-:R-:W-:-:S03]  /*0420*/  @P1 LOP3.LUT R15, R15, R22, RZ, 0x3c, !PT ;  /* 0x000000160f0f1212 */ /* 0x010fc600078e3cff */
[----:B------:R-:W4:Y:S01]  /*0430*/  @P2 LDG.E R22, desc[UR4][R10.64+0x38] ;  /* 0x000038040a162981 */ /* 0x000f22000c1e1900 */
[----:B------:R-:W-:-:S03]  /*0440*/  @P2 LOP3.LUT R15, R15, R26, RZ, 0x3c, !PT ;  /* 0x0000001a0f0f2212 */ /* 0x000fc600078e3cff */
[----:B------:R-:W4:Y:S01]  /*0450*/  @P4 LDG.E R26, desc[UR4][R10.64+0x50] ;  /* 0x000050040a1a4981 */ /* 0x000f22000c1e1900 */
[----:B------:R-:W-:-:S03]  /*0460*/  @!P0 LOP3.LUT R4, R4, R21, RZ, 0x3c, !PT ;  /* 0x0000001504048212 */ /* 0x000fc600078e3cff */
[----:B------:R-:W4:Y:S01]  /*0470*/  @P1 LDG.E R21, desc[UR4][R10.64+0x20] ;  /* 0x000020040a151981 */ /* 0x000f22000c1e1900 */
[----:B------:R-:W-:-:S03]  /*0480*/  @!P0 LOP3.LUT R2, R2, R23, RZ, 0x3c, !PT ;  /* 0x0000001702028212 */ /* 0x000fc600078e3cff */
[----:B------:R-:W4:Y:S01]  /*0490*/  @P2 LDG.E R23, desc[UR4][R10.64+0x2c] ;  /* 0x00002c040a172981 */ /* 0x000f22000c1e1900 */
[----:B------:R-:W-:-:S03]  /*04a0*/  @P1 LOP3.LUT R4, R4, R25, RZ, 0x3c, !PT ;  /* 0x0000001904041212 */ /* 0x000fc600078e3cff */
[----:B------:R-:W4:Y:S01]  /*04b0*/  @P2 LDG.E R25, desc[UR4][R10.64+0x34] ;  /* 0x000034040a192981 */ /* 0x000f22000c1e1900 */
[----:B--2---:R-:W-:-:S03]  /*04c0*/  @!P0 LOP3.LUT R5, R5, R18, RZ, 0x3c, !PT ;  /* 0x0000001205058212 */ /* 0x004fc600078e3cff */
[----:B------:R-:W2:Y:S01]  /*04d0*/  @P1 LDG.E R18, desc[UR4][R10.64+0x1c] ;  /* 0x00001c040a121981 */ /* 0x000ea2000c1e1900 */
[----:B---3--:R-:W-:-:S03]  /*04e0*/  @P1 LOP3.LUT R3, R3, R20, RZ, 0x3c, !PT ;  /* 0x0000001403031212 */ /* 0x008fc600078e3cff */
[----:B------:R-:W3:Y:S01]  /*04f0*/  @P2 LDG.E R20, desc[UR4][R10.64+0x30] ;  /* 0x000030040a142981 */ /* 0x000ee2000c1e1900 */
[----:B----4-:R-:W-:-:S03]  /*0500*/  @P2 LOP3.LUT R3, R3, R22, RZ, 0x3c, !PT ;  /* 0x0000001603032212 */ /* 0x010fc600078e3cff */
[----:B------:R-:W4:Y:S01]  /*0510*/  @P3 LDG.E R22, desc[UR4][R10.64+0x4c] ;  /* 0x00004c040a163981 */ /* 0x000f22000c1e1900 */
[----:B------:R-:W-:-:S04]  /*0520*/  @P3 LOP3.LUT R15, R15, R28, RZ, 0x3c, !PT ;  /* 0x0000001c0f0f3212 */ /* 0x000fc800078e3cff */
[----:B------:R-:W-:Y:S02]  /*0530*/  @P4 LOP3.LUT R15, R15, R26, RZ, 0x3c, !PT ;  /* 0x0000001a0f0f4212 */ /* 0x000fe400078e3cff */
[----:B------:R-:W-:Y:S01]  /*0540*/  @P1 LOP3.LUT R2, R2, R21, RZ, 0x3c, !PT ;  /* 0x0000001502021212 */ /* 0x000fe200078e3cff */
[----:B------:R-:W4:Y:S04]  /*0550*/  @P5 LDG.E R26, desc[UR4][R10.64+0x64] ;  /* 0x000064040a1a5981 */ /* 0x000f28000c1e1900 */
[----:B------:R-:W4:Y:S01]  /*0560*/  @P3 LDG.E R21, desc[UR4][R10.64+0x40] ;  /* 0x000040040a153981 */ /* 0x000f22000c1e1900 */
[----:B------:R-:W-:Y:S02]  /*0570*/  @P2 LOP3.LUT R4, R4, R23, RZ, 0x3c, !PT ;  /* 0x0000001704042212 */ /* 0x000fe400078e3cff */
[----:B------:R-:W-:Y:S01]  /*0580*/  @P2 LOP3.LUT R2, R2, R25, RZ, 0x3c, !PT ;  /* 0x0000001902022212 */ /* 0x000fe200078e3cff */
[----:B------:R-:W4:Y:S04]  /*0590*/  @P3 LDG.E R23, desc[UR4][R10.64+0x48] ;  /* 0x000048040a173981 */ /* 0x000f28000c1e1900 */
[----:B------:R-:W4:Y:S01]  /*05a0*/  @P4 LDG.E R25, desc[UR4][R10.64+0x54] ;  /* 0x000054040a194981 */ /* 0x000f22000c1e1900 */
[----:B--2---:R-:W-:-:S03]  /*05b0*/  @P1 LOP3.LUT R5, R5, R18, RZ, 0x3c, !PT ;  /* 0x0000001205051212 */ /* 0x004fc600078e3cff */
[----:B------:R-:W2:Y:S01]  /*05c0*/  @P3 LDG.E R18, desc[UR4][R10.64+0x44] ;  /* 0x000044040a123981 */ /* 0x000ea2000c1e1900 */
[----:B---3--:R-:W-:-:S03]  /*05d0*/  @P2 LOP3.LUT R5, R5, R20, RZ, 0x3c, !PT ;  /* 0x0000001405052212 */ /* 0x008fc600078e3cff */
[----:B------:R-:W3:Y:S01]  /*05e0*/  @P4 LDG.E R20, desc[UR4][R10.64+0x58] ;  /* 0x000058040a144981 */ /* 0x000ee2000c1e1900 */
[----:B----4-:R-:W-:-:S03]  /*05f0*/  @P3 LOP3.LUT R3, R3, R22, RZ, 0x3c, !PT ;  /* 0x0000001603033212 */ /* 0x010fc600078e3cff */
[----:B------:R-:W4:Y:S01]  /*0600*/  @P4 LDG.E R22, desc[UR4][R10.64+0x60] ;  /* 0x000060040a164981 */ /* 0x000f22000c1e1900 */
[----:B------:R-:W-:Y:S02]  /*0610*/  LOP3.LUT P0, RZ, R24, 0x80, RZ, 0xc0, !PT ;  /* 0x0000008018ff7812 */ /* 0x000fe4000780c0ff */
[----:B------:R-:W-:Y:S02]  /*0620*/  @P5 LOP3.LUT R15, R15, R26, RZ, 0x3c, !PT ;  /* 0x0000001a0f0f5212 */ /* 0x000fe400078e3cff */
[----:B------:R-:W4:Y:S01]  /*0630*/  @P6 LDG.E R26, desc[UR4][R10.64+0x78] ;  /* 0x000078040a1a6981 */ /* 0x000f22000c1e1900 */
[----:B------:R-:W-:-:S03]  /*0640*/  @P3 LOP3.LUT R4, R4, R21, RZ, 0x3c, !PT ;  /* 0x0000001504043212 */ /* 0x000fc600078e3cff */
[----:B------:R-:W4:Y:S01]  /*0650*/  @P4 LDG.E R21, desc[UR4][R10.64+0x5c] ;  /* 0x00005c040a154981 */ /* 0x000f22000c1e1900 */
[----:B------:R-:W-:-:S03]  /*0660*/  @P3 LOP3.LUT R2, R2, R23, RZ, 0x3c, !PT ;  /* 0x0000001702023212 */ /* 0x000fc600078e3cff */
[----:B------:R-:W4:Y:S01]  /*0670*/  @P5 LDG.E R23, desc[UR4][R10.64+0x68] ;  /* 0x000068040a175981 */ /* 0x000f22000c1e1900 */
[----:B------:R-:W-:-:S03]  /*0680*/  @P4 LOP3.LUT R4, R4, R25, RZ, 0x3c, !PT ;  /* 0x0000001904044212 */ /* 0x000fc600078e3cff */
[----:B------:R-:W4:Y:S01]  /*0690*/  @P5 LDG.E R25, desc[UR4][R10.64+0x70] ;  /* 0x000070040a195981 */ /* 0x000f22000c1e1900 */
[----:B--2---:R-:W-:-:S03]  /*06a0*/  @P3 LOP3.LUT R5, R5, R18, RZ, 0x3c, !PT ;  /* 0x0000001205053212 */ /* 0x004fc600078e3cff */
[----:B------:R-:W2:Y:S01]  /*06b0*/  @P5 LDG.E R18, desc[UR4][R10.64+0x6c] ;  /* 0x00006c040a125981 */ /* 0x000ea2000c1e1900 */
[----:B---3--:R-:W-:-:S03]  /*06c0*/  @P4 LOP3.LUT R5, R5, R20, RZ, 0x3c, !PT ;  /* 0x0000001405054212 */ /* 0x008fc600078e3cff */
[----:B------:R-:W3:Y:S01]  /*06d0*/  @P5 LDG.E R20, desc[UR4][R10.64+0x74] ;  /* 0x000074040a145981 */ /* 0x000ee2000c1e1900 */
[----:B----4-:R-:W-:-:S03]  /*06e0*/  @P4 LOP3.LUT R3, R3, R22, RZ, 0x3c, !PT ;  /* 0x0000001603034212 */ /* 0x010fc600078e3cff */
[----:B------:R-:W4:Y:S01]  /*06f0*/  @P0 LDG.E R22, desc[UR4][R10.64+0x8c] ;  /* 0x00008c040a160981 */ /* 0x000f22000c1e1900 */
[----:B------:R-:W-:-:S03]  /*0700*/  @P6 LOP3.LUT R15, R15, R26, RZ, 0x3c, !PT ;  /* 0x0000001a0f0f6212 */ /* 0x000fc600078e3cff */
        /* <DEDUP_REMOVED lines=13> */
[----:B------:R-:W-:Y:S02]  /*07e0*/  @P6 LOP3.LUT R4, R4, R27, RZ, 0x3c, !PT ;  /* 0x0000001b04046212 */ /* 0x000fe400078e3cff */
[----:B------:R-:W-:Y:S02]  /*07f0*/  @P6 LOP3.LUT R2, R2, R21, RZ, 0x3c, !PT ;  /* 0x0000001502026212 */ /* 0x000fe400078e3cff */
[----:B------:R-:W-:Y:S02]  /*0800*/  @P0 LOP3.LUT R4, R4, R23, RZ, 0x3c, !PT ;  /* 0x0000001704040212 */ /* 0x000fe400078e3cff */
[----:B------:R-:W-:Y:S02]  /*0810*/  @P0 LOP3.LUT R2, R2, R25, RZ, 0x3c, !PT ;  /* 0x0000001902020212 */ /* 0x000fe400078e3cff */
[----:B--2---:R-:W-:Y:S02]  /*0820*/  @P6 LOP3.LUT R5, R5, R18, RZ, 0x3c, !PT ;  /* 0x0000001205056212 */ /* 0x004fe400078e3cff */
[----:B---3--:R-:W-:-:S02]  /*0830*/  @P6 LOP3.LUT R3, R3, R20, RZ, 0x3c, !PT ;  /* 0x0000001403036212 */ /* 0x008fc400078e3cff */
[----:B----4-:R-:W-:Y:S02]  /*0840*/  @P0 LOP3.LUT R5, R5, R22, RZ, 0x3c, !PT ;  /* 0x0000001605050212 */ /* 0x010fe400078e3cff */
[----:B------:R-:W-:Y:S02]  /*0850*/  @P0 LOP3.LUT R3, R3, R26, RZ, 0x3c, !PT ;  /* 0x0000001a03030212 */ /* 0x000fe400078e3cff */
[----:B------:R-:W-:-:S13]  /*0860*/  R2P PR, R24.B1, 0x7f ;  /* 0x0000007f18007804 */ /* 0x000fda0000001000 */
[----:B------:R-:W2:Y:S04]  /*0870*/  @P0 LDG.E R18, desc[UR4][R10.64+0xa0] ;  /* 0x0000a0040a120981 */ /* 0x000ea8000c1e1900 */
[----:B------:R-:W3:Y:S04]  /*0880*/  @P1 LDG.E R22, desc[UR4][R10.64+0xb4] ;  /* 0x0000b4040a161981 */ /* 0x000ee8000c1e1900 */
[----:B------:R-:W4:Y:S04]  /*0890*/  @P2 LDG.E R26, desc[UR4][R10.64+0xc8] ;  /* 0x0000c8040a1a2981 */ /* 0x000f28000c1e1900 */
[----:B------:R-:W4:Y:S04]  /*08a0*/  @P3 LDG.E R28, desc[UR4][R10.64+0xdc] ;  /* 0x0000dc040a1c3981 */ /* 0x000f28000c1e1900 */
[----:B------:R-:W4:Y:S04]  /*08b0*/  @P0 LDG.E R23, desc[UR4][R10.64+0xa4] ;  /* 0x0000a4040a170981 */ /* 0x000f28000c1e1900 */
[----:B------:R-:W4:Y:S04]  /*08c0*/  @P0 LDG.E R20, desc[UR4][R10.64+0xa8] ;  /* 0x0000a8040a140981 */ /* 0x000f28000c1e1900 */
[----:B------:R-:W4:Y:S04]  /*08d0*/  @P4 LDG.E R25, desc[UR4][R10.64+0xf0] ;  /* 0x0000f0040a194981 */ /* 0x000f28000c1e1900 */
        /* <DEDUP_REMOVED lines=21> */
[----:B------:R-:W-:Y:S02]  /*0a30*/  LOP3.LUT P0, RZ, R24, 0x8000, RZ, 0xc0, !PT ;  /* 0x0000800018ff7812 */ /* 0x000fe4000780c0ff */
[----:B----4-:R-:W-:Y:S01]  /*0a40*/  @P5 LOP3.LUT R15, R15, R26, RZ, 0x3c, !PT ;  /* 0x0000001a0f0f5212 */ /* 0x010fe200078e3cff */
[----:B------:R-:W4:Y:S04]  /*0a50*/  @P3 LDG.E R24, desc[UR4][R10.64+0xe4] ;  /* 0x0000e4040a183981 */ /* 0x000f28000c1e1900 */
[----:B------:R-:W2:Y:S01]  /*0a60*/  @P6 LDG.E R26, desc[UR4][R10.64+0x118] ;  /* 0x000118040a1a6981 */ /* 0x000ea2000c1e1900 */
        /* <DEDUP_REMOVED lines=8> */
[----:B---3--:R-:W-:-:S03]  /*0af0*/  @P2 LOP3.LUT R3, R3, R22, RZ, 0x3c, !PT ;  /* 0x0000001603032212 */ /* 0x008fc600078e3cff */
[----:B------:R-:W3:Y:S01]  /*0b00*/  @P4 LDG.E R22, desc[UR4][R10.64+0x100] ;  /* 0x000100040a164981 */ /* 0x000ee2000c1e1900 */
[----:B--2---:R-:W-:-:S03]  /*0b10*/  @P6 LOP3.LUT R15, R15, R26, RZ, 0x3c, !PT ;  /* 0x0000001a0f0f6212 */ /* 0x004fc600078e3cff */
[----:B------:R-:W2:Y:S01]  /*0b20*/  @P0 LDG.E R26, desc[UR4][R10.64+0x12c] ;  /* 0x00012c040a1a0981 */ /* 0x000ea2000c1e1900 */
[----:B----4-:R-:W-:-:S03]  /*0b30*/  @P2 LOP3.LUT R2, R2, R23, RZ, 0x3c, !PT ;  /* 0x0000001702022212 */ /* 0x010fc600078e3cff */
[----:B------:R-:W4:Y:S01]  /*0b40*/  @P4 LDG.E R23, desc[UR4][R10.64+0xfc] ;  /* 0x0000fc040a174981 */ /* 0x000f22000c1e1900 */
[----:B------:R-:W-:-:S03]  /*0b50*/  @P2 LOP3.LUT R5, R5, R20, RZ, 0x3c, !PT ;  /* 0x0000001405052212 */ /* 0x000fc600078e3cff */
[----:B------:R-:W4:Y:S01]  /*0b60*/  @P4 LDG.E R20, desc[UR4][R10.64+0xf8] ;  /* 0x0000f8040a144981 */ /* 0x000f22000c1e1900 */
[----:B------:R-:W-:Y:S02]  /*0b70*/  @P3 LOP3.LUT R2, R2, R27, RZ, 0x3c, !PT ;  /* 0x0000001b02023212 */ /* 0x000fe400078e3cff */
[----:B------:R-:W-:Y:S01]  /*0b80*/  @P3 LOP3.LUT R4, R4, R25, RZ, 0x3c, !PT ;  /* 0x0000001904043212 */ /* 0x000fe200078e3cff */
[----:B------:R-:W4:Y:S01]  /*0b90*/  @P5 LDG.E R27, desc[UR4][R10.64+0x110] ;  /* 0x000110040a1b5981 */ /* 0x000f22000c1e1900 */
[----:B------:R-:W-:-:S03]  /*0ba0*/  @P3 LOP3.LUT R5, R5, R24, RZ, 0x3c, !PT ;  /* 0x0000001805053212 */ /* 0x000fc600078e3cff */
[----:B------:R-:W4:Y:S04]  /*0bb0*/  @P5 LDG.E R25, desc[UR4][R10.64+0x108] ;  /* 0x000108040a195981 */ /* 0x000f28000c1e1900 */
        /* <DEDUP_REMOVED lines=19> */
[----:B------:R-:W-:-:S05]  /*0cf0*/  VIADD R19, R19, 0x10 ;  /* 0x0000001013137836 */ /* 0x000fca0000000000 */
[----:B------:R-:W-:Y:S02]  /*0d00*/  ISETP.NE.AND P1, PT, R19, 0x20, PT ;  /* 0x000000201300780c */ /* 0x000fe40003f25270 */
[----:B------:R-:W-:Y:S02]  /*0d10*/  @P5 LOP3.LUT R3, R3, R18, RZ, 0x3c, !PT ;  /* 0x0000001203035212 */ /* 0x000fe400078e3cff */
[----:B------:R-:W-:Y:S02]  /*0d20*/  @P6 LOP3.LUT R4, R4, R21, RZ, 0x3c, !PT ;  /* 0x0000001504046212 */ /* 0x000fe400078e3cff */
[----:B---3--:R-:W-:-:S04]  /*0d30*/  @P6 LOP3.LUT R3, R3, R22, RZ, 0x3c, !PT ;  /* 0x0000001603036212 */ /* 0x008fc800078e3cff */
[----:B--2---:R-:W-:Y:S02]  /*0d40*/  @P0 LOP3.LUT R3, R3, R26, RZ, 0x3c, !PT ;  /* 0x0000001a03030212 */ /* 0x004fe400078e3cff */
[----:B----4-:R-:W-:Y:S02]  /*0d50*/  @P6 LOP3.LUT R2, R2, R23, RZ, 0x3c, !PT ;  /* 0x0000001702026212 */ /* 0x010fe400078e3cff */
[----:B------:R-:W-:Y:S02]  /*0d60*/  @P6 LOP3.LUT R5, R5, R20, RZ, 0x3c, !PT ;  /* 0x0000001405056212 */ /* 0x000fe400078e3cff */
[----:B------:R-:W-:Y:S02]  /*0d70*/  @P0 LOP3.LUT R2, R2, R27, RZ, 0x3c, !PT ;  /* 0x0000001b02020212 */ /* 0x000fe400078e3cff */
[----:B------:R-:W-:Y:S02]  /*0d80*/  @P0 LOP3.LUT R4, R4, R25, RZ, 0x3c, !PT ;  /* 0x0000001904040212 */ /* 0x000fe400078e3cff */
[----:B------:R-:W-:Y:S01]  /*0d90*/  @P0 LOP3.LUT R5, R5, R24, RZ, 0x3c, !PT ;  /* 0x0000001805050212 */ /* 0x000fe200078e3cff */
[----:B------:R-:W-:Y:S06]  /*0da0*/  @P1 BRA `(.L_x_4) ;  /* 0xfffffff400481947 */ /* 0x000fec000383ffff */
[----:B------:R-:W-:-:S05]  /*0db0*/  VIADD R17, R17, 0x1 ;  /* 0x0000000111117836 */ /* 0x000fca0000000000 */
[----:B------:R-:W-:-:S13]  /*0dc0*/  ISETP.NE.AND P0, PT, R17, 0x5, PT ;  /* 0x000000051100780c */ /* 0x000fda0003f05270 */
[----:B------:R-:W-:Y:S05]  /*0dd0*/  @P0 BRA `(.L_x_5) ;  /* 0xfffffff400300947 */ /* 0x000fea000383ffff */
[----:B------:R1:W-:Y:S01]  /*0de0*/  STG.E.64 desc[UR4][R6.64+0x8], R4 ;  /* 0x0000080406007986 */ /* 0x0003e2000c101b04 */
[----:B------:R-:W-:Y:S01]  /*0df0*/  VIADD R14, R14, 0x1 ;  /* 0x000000010e0e7836 */ /* 0x000fe20000000000 */
[----:B------:R-:W-:Y:S02]  /*0e00*/  LOP3.LUT R11, R13, 0x3, RZ, 0xc0, !PT ;  /* 0x000000030d0b7812 */ /* 0x000fe400078ec0ff */
[----:B------:R1:W-:Y:S02]  /*0e10*/  STG.E.64 desc[UR4][R6.64+0x10], R2 ;  /* 0x0000100206007986 */ /* 0x0003e4000c101b04 */
[----:B------:R-:W-:Y:S02]  /*0e20*/  ISETP.GE.U32.AND P0, PT, R14, R11, PT ;  /* 0x0000000b0e00720c */ /* 0x000fe40003f06070 */
[----:B------:R1:W-:Y:S11]  /*0e30*/  STG.E desc[UR4][R6.64+0x4], R15 ;  /* 0x0000040f06007986 */ /* 0x0003f6000c101904 */
[----:B------:R-:W-:Y:S05]  /*0e40*/  @!P0 BRA `(.L_x_6) ;  /* 0xfffffff400048947 */ /* 0x000fea000383ffff */
.L_x_3:
[----:B------:R-:W-:Y:S05]  /*0e50*/  BSYNC.RECONVERGENT B1 ;  /* 0x0000000000017941 */ /* 0x000fea0003800200 */
.L_x_2:
[C---:B------:R-:W-:Y:S01]  /*0e60*/  ISETP.GT.U32.AND P0, PT, R13.reuse, 0x3, PT ;  /* 0x000000030d00780c */ /* 0x040fe20003f04070 */
[----:B------:R-:W-:Y:S01]  /*0e70*/  VIADD R12, R12, 0x1 ;  /* 0x000000010c0c7836 */ /* 0x000fe20000000000 */
[--C-:B------:R-:W-:Y:S02]  /*0e80*/  SHF.R.U64 R13, R13, 0x2, R0.reuse ;  /* 0x000000020d0d7819 */ /* 0x100fe40000001200 */
[----:B------:R-:W-:Y:S02]  /*0e90*/  ISETP.GT.U32.AND.EX P0, PT, R0, RZ, PT, P0 ;  /* 0x000000ff0000720c */ /* 0x000fe40003f04100 */
[----:B------:R-:W-:-:S11]  /*0ea0*/  SHF.R.U32.HI R0, RZ, 0x2, R0 ;  /* 0x00000002ff007819 */ /* 0x000fd60000011600 */
[----:B------:R-:W-:Y:S05]  /*0eb0*/  @P0 BRA `(.L_x_7) ;  /* 0xfffffff000c80947 */ /* 0x000fea000383ffff */
.L_x_1:
[----:B------:R-:W-:Y:S05]  /*0ec0*/  BSYNC.RECONVERGENT B0 ;  /* 0x0000000000007941 */ /* 0x000fea0003800200 */
.L_x_0:
[----:B------:R-:W-:Y:S04]  /*0ed0*/  STG.E.64 desc[UR4][R6.64+0x18], RZ ;  /* 0x000018ff06007986 */ /* 0x000fe8000c101b04 */
[----:B------:R-:W-:Y:S04]  /*0ee0*/  STG.E desc[UR4][R6.64+0x20], RZ ;  /* 0x000020ff06007986 */ /* 0x000fe8000c101904 */
[----:B------:R-:W-:Y:S01]  /*0ef0*/  STG.E.64 desc[UR4][R6.64+0x28], RZ ;  /* 0x000028ff06007986 */ /* 0x000fe2000c101b04 */
[----:B------:R-:W-:Y:S05]  /*0f00*/  EXIT ;  /* 0x000000000000794d */ /* 0x000fea0003800000 */
.L_x_8:
[----:B------:R-:W-:-:S00]  /*0f10*/  BRA `(.L_x_8) ;  /* 0xfffffffc00fc7947 */ /* 0x000fc0000383ffff */
[----:B------:R-:W-:-:S00]  /*0f20*/  NOP ;  /* 0x0000000000007918 */ /* 0x000fc00000000000 */
        /* <DEDUP_REMOVED lines=13> */
.L_x_9:


//--------------------- .nv.global.init           --------------------------
	.section	.nv.global.init,"aw",@progbits
	.align	4
.nv.global.init:
	.type		mrg32k3aM1SubSeq,@object
	.size		mrg32k3aM1SubSeq,(mrg32k3aM2SubSeq - mrg32k3aM1SubSeq)
mrg32k3aM1SubSeq:
        /*0000*/ 	.byte	0x0b, 0xcc, 0xee, 0x04, 0x73, 0x29, 0x8b, 0x6f, 0xf6, 0x53, 0x03, 0xf6, 0x23, 0xf6, 0xea, 0xda
        /* <DEDUP_REMOVED lines=125> */
	.type		mrg32k3aM2SubSeq,@object
	.size		mrg32k3aM2SubSeq,(mrg32k3aM1 - mrg32k3aM2SubSeq)
mrg32k3aM2SubSeq:
        /* <DEDUP_REMOVED lines=126> */
	.type		mrg32k3aM1,@object
	.size		mrg32k3aM1,(mrg32k3aM1Seq - mrg32k3aM1)
mrg32k3aM1:
        /* <DEDUP_REMOVED lines=144> */
	.type		mrg32k3aM1Seq,@object
	.size		mrg32k3aM1Seq,(mrg32k3aM2 - mrg32k3aM1Seq)
mrg32k3aM1Seq:
        /* <DEDUP_REMOVED lines=144> */
	.type		mrg32k3aM2,@object
	.size		mrg32k3aM2,(mrg32k3aM2Seq - mrg32k3aM2)
mrg32k3aM2:
        /* <DEDUP_REMOVED lines=144> */
	.type		mrg32k3aM2Seq,@object
	.size		mrg32k3aM2Seq,(precalc_xorwow_matrix - mrg32k3aM2Seq)
mrg32k3aM2Seq:
        /* <DEDUP_REMOVED lines=144> */
	.type		precalc_xorwow_matrix,@object
	.size		precalc_xorwow_matrix,(precalc_xorwow_offset_matrix - precalc_xorwow_matrix)
precalc_xorwow_matrix:
        /* <DEDUP_REMOVED lines=6400> */
	.type		precalc_xorwow_offset_matrix,@object
	.size		precalc_xorwow_offset_matrix,(.L_1 - precalc_xorwow_offset_matrix)
precalc_xorwow_offset_matrix:
        /* <DEDUP_REMOVED lines=6400> */
.L_1:


//--------------------- .nv.shared.reserved.0     --------------------------
	.section	.nv.shared.reserved.0,"aw",@nobits
	.weak		__nv_reservedSMEM_offset_0_alias
	.size		__nv_reservedSMEM_offset_0_alias, 0, 64
	.other		__nv_reservedSMEM_offset_0_alias,@"STO_CUDA_RESERVED_SHARED STV_DEFAULT"
__nv_reservedSMEM_offset_0_alias:
	.zero		0
	.zero		64


//--------------------- .nv.constant0._Z16initCurandKernelP17curandStateXORWOWmi --------------------------
	.section	.nv.constant0._Z16initCurandKernelP17curandStateXORWOWmi,"a",@progbits
	.sectionflags	@""
	.align	4
.nv.constant0._Z16initCurandKernelP17curandStateXORWOWmi:
	.zero		916


//--------------------- SYMBOLS --------------------------

	.type		.nv.reservedSmem.offset0,@object
	.size		.nv.reservedSmem.offset0,0x4
